//
// Generated by NVIDIA NVVM Compiler
//
// Compiler Build ID: CL-36424714
// Cuda compilation tools, release 13.0, V13.0.88
// Based on NVVM 20.0.0
//

.version 9.0
.target sm_100
.address_size 64

	// .globl	_Z20testing_cg_grid_syncjPj

.visible .entry _Z20testing_cg_grid_syncjPj(
	.param .u32 _Z20testing_cg_grid_syncjPj_param_0,
	.param .u64 .ptr .align 1 _Z20testing_cg_grid_syncjPj_param_1
)
{
	.reg .pred 	%p<2>;
	.reg .b32 	%r<9>;
	.reg .b64 	%rd<7>;

	ld.param.u32 	%r2, [_Z20testing_cg_grid_syncjPj_param_0];
	ld.param.u64 	%rd1, [_Z20testing_cg_grid_syncjPj_param_1];
	mov.u32 	%r3, %tid.x;
	mov.u32 	%r4, %ntid.x;
	mov.u32 	%r5, %ctaid.x;
	mad.lo.s32 	%r1, %r4, %r5, %r3;
	setp.ge.u32 	%p1, %r1, %r2;
	@%p1 bra 	$L__BB0_2;
	cvta.to.global.u64 	%rd2, %rd1;
	mul.wide.u32 	%rd3, %r1, 4;
	add.s64 	%rd4, %rd2, %rd3;
	ld.global.u32 	%r6, [%rd4];
	barrier.sync 	0;
	not.b32 	%r7, %r1;
	add.s32 	%r8, %r2, %r7;
	mul.wide.u32 	%rd5, %r8, 4;
	add.s64 	%rd6, %rd2, %rd5;
	st.global.u32 	[%rd6], %r6;
$L__BB0_2:
	ret;

}


// ===== COMPILED SASS (sm_100) =====

	.target	sm_100

	.elftype	@"ET_EXEC"


//--------------------- .note.nv.tkinfo           --------------------------
	.section	.note.nv.tkinfo,"",@"SHT_NOTE"
	.sectionflags	@"SHF_NOTE_NV_TKINFO"
	.tkinfo
        /*0018*/ 	.word	0x00000002
        /*0030*/ 	.string	""
        /*0030*/ 	.string	"ptxas"
        /*0030*/ 	.string	"Cuda compilation tools, release 13.0, V13.0.88"
        /*0030*/ 	.string	"Build cuda_13.0.r13.0/compiler.36424714_0"
        /*0030*/ 	.string	"-arch sm_100 -m 64 "



//--------------------- .note.nv.cuinfo           --------------------------
	.section	.note.nv.cuinfo,"",@"SHT_NOTE"
	.sectionflags	@"SHF_NOTE_NV_CUINFO"
        /*0018*/ 	.short	0x0002
        /*001a*/ 	.short	0x0064
        /*001c*/ 	.short	0x0082
	.zero		2


//--------------------- .nv.info                  --------------------------
	.section	.nv.info,"",@"SHT_CUDA_INFO"
	.align	4


	//----- nvinfo : EIATTR_REGCOUNT
	.align		4
        /*0000*/ 	.byte	0x04, 0x2f
        /*0002*/ 	.short	(.L_1 - .L_0)
	.align		4
.L_0:
        /*0004*/ 	.word	index@(_Z20testing_cg_grid_syncjPj)
        /*0008*/ 	.word	0x0000000a


	//----- nvinfo : EIATTR_FRAME_SIZE
	.align		4
.L_1:
        /*000c*/ 	.byte	0x04, 0x11
        /*000e*/ 	.short	(.L_3 - .L_2)
	.align		4
.L_2:
        /*0010*/ 	.word	index@(_Z20testing_cg_grid_syncjPj)
        /*0014*/ 	.word	0x00000000


	//----- nvinfo : EIATTR_MIN_STACK_SIZE
	.align		4
.L_3:
        /*0018*/ 	.byte	0x04, 0x12
        /*001a*/ 	.short	(.L_5 - .L_4)
	.align		4
.L_4:
        /*001c*/ 	.word	index@(_Z20testing_cg_grid_syncjPj)
        /*0020*/ 	.word	0x00000000
.L_5:


//--------------------- .nv.compat                --------------------------
	.section	.nv.compat,"",@"SHT_CUDA_COMPAT_INFO"
	.align	4
        /*0000*/ 	.byte	0x02, 0x09, 0x00, 0x00, 0x02, 0x02, 0x01, 0x00, 0x02, 0x05, 0x05, 0x00, 0x03, 0x07, 0x01, 0x01
        /*0010*/ 	.byte	0x02, 0x03, 0x00, 0x00, 0x02, 0x06, 0x01, 0x00, 0x04, 0x0b, 0x08, 0x00, 0x09, 0x00, 0x00, 0x00
        /*0020*/ 	.byte	0x00, 0x00, 0x00, 0x00


//--------------------- .nv.info._Z20testing_cg_grid_syncjPj --------------------------
	.section	.nv.info._Z20testing_cg_grid_syncjPj,"",@"SHT_CUDA_INFO"
	.sectionflags	@""
	.align	4


	//----- nvinfo : EIATTR_CUDA_API_VERSION
	.align		4
        /*0000*/ 	.byte	0x04, 0x37
        /*0002*/ 	.short	(.L_7 - .L_6)
.L_6:
        /*0004*/ 	.word	0x00000082


	//----- nvinfo : EIATTR_KPARAM_INFO
	.align		4
.L_7:
        /*0008*/ 	.byte	0x04, 0x17
        /*000a*/ 	.short	(.L_9 - .L_8)
.L_8:
        /*000c*/ 	.word	0x00000000
        /*0010*/ 	.short	0x0001
        /*0012*/ 	.short	0x0008
        /*0014*/ 	.byte	0x00, 0xf5, 0x21, 0x00


	//----- nvinfo : EIATTR_KPARAM_INFO
	.align		4
.L_9:
        /*0018*/ 	.byte	0x04, 0x17
        /*001a*/ 	.short	(.L_11 - .L_10)
.L_10:
        /*001c*/ 	.word	0x00000000
        /*0020*/ 	.short	0x0000
        /*0022*/ 	.short	0x0000
        /*0024*/ 	.byte	0x00, 0xf0, 0x11, 0x00


	//----- nvinfo : EIATTR_SPARSE_MMA_MASK
	.align		4
.L_11:
        /*0028*/ 	.byte	0x03, 0x50
        /*002a*/ 	.short	0x0000


	//----- nvinfo : EIATTR_MAXREG_COUNT
	.align		4
        /*002c*/ 	.byte	0x03, 0x1b
        /*002e*/ 	.short	0x00ff


	//----- nvinfo : EIATTR_NUM_BARRIERS
	.align		4
        /*0030*/ 	.byte	0x02, 0x4c
        /*0032*/ 	.byte	0x01
	.zero		1


	//----- nvinfo : EIATTR_MERCURY_ISA_VERSION
	.align		4
        /*0034*/ 	.byte	0x03, 0x5f
        /*0036*/ 	.short	0x0101


	//----- nvinfo : EIATTR_COOP_GROUP_MASK_REGIDS
	.align		4
        /*0038*/ 	.byte	0x04, 0x29
        /*003a*/ 	.short	(.L_13 - .L_12)


	//   ....[0]....
.L_12:
        /*003c*/ 	.word	0xffffffff


	//----- nvinfo : EIATTR_COOP_GROUP_INSTR_OFFSETS
	.align		4
.L_13:
        /*0040*/ 	.byte	0x04, 0x28
        /*0042*/ 	.short	(.L_15 - .L_14)


	//   ....[0]....
.L_14:
        /*0044*/ 	.word	0x000000f0


	//----- nvinfo : EIATTR_VRC_CTA_INIT_COUNT
	.align		4
.L_15:
        /*0048*/ 	.byte	0x02, 0x4a
	.zero		1
	.zero		1


	//----- nvinfo : EIATTR_EXIT_INSTR_OFFSETS
	.align		4
        /*004c*/ 	.byte	0x04, 0x1c
        /*004e*/ 	.short	(.L_17 - .L_16)


	//   ....[0]....
.L_16:
        /*0050*/ 	.word	0x00000070


	//   ....[1]....
        /*0054*/ 	.word	0x00000110


	//----- nvinfo : EIATTR_CBANK_PARAM_SIZE
	.align		4
.L_17:
        /*0058*/ 	.byte	0x03, 0x19
        /*005a*/ 	.short	0x0010


	//----- nvinfo : EIATTR_PARAM_CBANK
	.align		4
        /*005c*/ 	.byte	0x04, 0x0a
        /*005e*/ 	.short	(.L_19 - .L_18)
	.align		4
.L_18:
        /*0060*/ 	.word	index@(.nv.constant0._Z20testing_cg_grid_syncjPj)
        /*0064*/ 	.short	0x0380
        /*0066*/ 	.short	0x0010


	//----- nvinfo : EIATTR_SW_WAR
	.align		4
.L_19:
        /*0068*/ 	.byte	0x04, 0x36
        /*006a*/ 	.short	(.L_21 - .L_20)
.L_20:
        /*006c*/ 	.word	0x00000008
.L_21:


//--------------------- .nv.callgraph             --------------------------
	.section	.nv.callgraph,"",@"SHT_CUDA_CALLGRAPH"
	.align	4
	.sectionentsize	8
	.align		4
        /*0000*/ 	.word	0x00000000
	.align		4
        /*0004*/ 	.word	0xffffffff
	.align		4
        /*0008*/ 	.word	0x00000000
	.align		4
        /*000c*/ 	.word	0xfffffffe
	.align		4
        /*0010*/ 	.word	0x00000000
	.align		4
        /*0014*/ 	.word	0xfffffffd
	.align		4
        /*0018*/ 	.word	0x00000000
	.align		4
        /*001c*/ 	.word	0xfffffffc


//--------------------- .text._Z20testing_cg_grid_syncjPj --------------------------
	.section	.text._Z20testing_cg_grid_syncjPj,"ax",@progbits
	.align	128
        .global         _Z20testing_cg_grid_syncjPj
        .type           _Z20testing_cg_grid_syncjPj,@function
        .size           _Z20testing_cg_grid_syncjPj,(.L_x_1 - _Z20testing_cg_grid_syncjPj)
        .other          _Z20testing_cg_grid_syncjPj,@"STO_CUDA_ENTRY STV_DEFAULT"
_Z20testing_cg_grid_syncjPj:
.text._Z20testing_cg_grid_syncjPj:
[----:B------:R-:W-:Y:S01]  /*0000*/  LDC R1, c[0x0][0x37c] ;  /* 0x0000df00ff017b82 */ /* 0x000fe20000000800 */
[----:B------:R-:W0:Y:S01]  /*0010*/  S2R R7, SR_TID.X ;  /* 0x0000000000077919 */ /* 0x000e220000002100 */
[----:B------:R-:W0:Y:S01]  /*0020*/  LDCU UR4, c[0x0][0x360] ;  /* 0x00006c00ff0477ac */ /* 0x000e220008000800 */
[----:B------:R-:W0:Y:S01]  /*0030*/  S2R R0, SR_CTAID.X ;  /* 0x0000000000007919 */ /* 0x000e220000002500 */
[----:B------:R-:W1:Y:S01]  /*0040*/  LDCU UR6, c[0x0][0x380] ;  /* 0x00007000ff0677ac */ /* 0x000e620008000800 */
[----:B0-----:R-:W-:-:S05]  /*0050*/  IMAD R7, R0, UR4, R7 ;  /* 0x0000000400077c24 */ /* 0x001fca000f8e0207 */
[----:B-1----:R-:W-:-:S13]  /*0060*/  ISETP.GE.U32.AND P0, PT, R7, UR6, PT ;  /* 0x0000000607007c0c */ /* 0x002fda000bf06070 */
[----:B------:R-:W-:Y:S05]  /*0070*/  @P0 EXIT ;  /* 0x000000000000094d */ /* 0x000fea0003800000 */
[----:B------:R-:W0:Y:S01]  /*0080*/  LDC.64 R4, c[0x0][0x388] ;  /* 0x0000e200ff047b82 */ /* 0x000e220000000a00 */
[----:B------:R-:W1:Y:S01]  /*0090*/  LDCU.64 UR4, c[0x0][0x358] ;  /* 0x00006b00ff0477ac */ /* 0x000e620008000a00 */
[----:B0-----:R-:W-:-:S06]  /*00a0*/  IMAD.WIDE.U32 R2, R7, 0x4, R4 ;  /* 0x0000000407027825 */ /* 0x001fcc00078e0004 */
[----:B-1----:R-:W2:Y:S01]  /*00b0*/  LDG.E R3, desc[UR4][R2.64] ;  /* 0x0000000402037981 */ /* 0x002ea2000c1e1900 */
[----:B------:R-:W-:-:S04]  /*00c0*/  LOP3.LUT R7, RZ, R7, RZ, 0x33, !PT ;  /* 0x00000007ff077212 */ /* 0x000fc800078e33ff */
[----:B------:R-:W-:-:S05]  /*00d0*/  IADD3 R7, PT, PT, R7, UR6, RZ ;  /* 0x0000000607077c10 */ /* 0x000fca000fffe0ff */
[----:B------:R-:W-:Y:S01]  /*00e0*/  IMAD.WIDE.U32 R4, R7, 0x4, R4 ;  /* 0x0000000407047825 */ /* 0x000fe200078e0004 */
[----:B------:R-:W-:Y:S06]  /*00f0*/  BAR.SYNC.DEFER_BLOCKING 0x0 ;  /* 0x0000000000007b1d */ /* 0x000fec0000010000 */
[----:B--2---:R-:W-:Y:S01]  /*0100*/  STG.E desc[UR4][R4.64], R3 ;  /* 0x0000000304007986 */ /* 0x004fe2000c101904 */
[----:B------:R-:W-:Y:S05]  /*0110*/  EXIT ;  /* 0x000000000000794d */ /* 0x000fea0003800000 */
.L_x_0:
[----:B------:R-:W-:-:S00]  /*0120*/  BRA `(.L_x_0) ;  /* 0xfffffffc00fc7947 */ /* 0x000fc0000383ffff */
[----:B------:R-:W-:-:S00]  /*0130*/  NOP ;  /* 0x0000000000007918 */ /* 0x000fc00000000000 */
        /* <DEDUP_REMOVED lines=12> */
.L_x_1:


//--------------------- .nv.shared.reserved.0     --------------------------
	.section	.nv.shared.reserved.0,"aw",@nobits
	.weak		__nv_reservedSMEM_offset_0_alias
	.size		__nv_reservedSMEM_offset_0_alias, 0, 64
	.other		__nv_reservedSMEM_offset_0_alias,@"STO_CUDA_RESERVED_SHARED STV_DEFAULT"
__nv_reservedSMEM_offset_0_alias:
	.zero		0
	.zero		64


//--------------------- .nv.constant0._Z20testing_cg_grid_syncjPj --------------------------
	.section	.nv.constant0._Z20testing_cg_grid_syncjPj,"a",@progbits
	.sectionflags	@""
	.align	4
.nv.constant0._Z20testing_cg_grid_syncjPj:
	.zero		912


//--------------------- SYMBOLS --------------------------

	.type		.nv.reservedSmem.offset0,@object
	.size		.nv.reservedSmem.offset0,0x4
